//
// Generated by NVIDIA NVVM Compiler
//
// Compiler Build ID: CL-36424714
// Cuda compilation tools, release 13.0, V13.0.88
// Based on NVVM 20.0.0
//

.version 9.0
.target sm_100
.address_size 64

	// .globl	_Z14hello_from_gpuv
.extern .func  (.param .b32 func_retval0) vprintf
(
	.param .b64 vprintf_param_0,
	.param .b64 vprintf_param_1
)
;
.global .align 1 .b8 $str[71] = {72, 101, 108, 108, 111, 32, 87, 111, 114, 108, 100, 32, 102, 114, 111, 109, 32, 116, 104, 114, 101, 97, 100, 32, 37, 100, 32, 98, 108, 111, 99, 107, 73, 100, 120, 46, 120, 32, 37, 100, 32, 98, 108, 111, 99, 107, 68, 105, 109, 46, 120, 32, 37, 100, 32, 116, 104, 114, 101, 97, 100, 73, 100, 120, 46, 120, 32, 37, 100, 10};

.visible .entry _Z14hello_from_gpuv()
{
	.local .align 16 .b8 	__local_depot0[16];
	.reg .b64 	%SP;
	.reg .b64 	%SPL;
	.reg .b32 	%r<7>;
	.reg .b64 	%rd<5>;

	mov.u64 	%SPL, __local_depot0;
	cvta.local.u64 	%SP, %SPL;
	add.u64 	%rd1, %SP, 0;
	add.u64 	%rd2, %SPL, 0;
	mov.u32 	%r1, %ctaid.x;
	mov.u32 	%r2, %ntid.x;
	mov.u32 	%r3, %tid.x;
	mad.lo.s32 	%r4, %r1, %r2, %r3;
	st.local.v4.u32 	[%rd2], {%r4, %r1, %r2, %r3};
	mov.u64 	%rd3, $str;
	cvta.global.u64 	%rd4, %rd3;
	{ // callseq 0, 0
	.param .b64 param0;
	st.param.b64 	[param0], %rd4;
	.param .b64 param1;
	st.param.b64 	[param1], %rd1;
	.param .b32 retval0;
	call.uni (retval0), 
	vprintf, 
	(
	param0, 
	param1
	);
	ld.param.b32 	%r5, [retval0];
	} // callseq 0
	ret;

}


// ===== COMPILED SASS (sm_100) =====

	.target	sm_100

	.elftype	@"ET_EXEC"


//--------------------- .note.nv.tkinfo           --------------------------
	.section	.note.nv.tkinfo,"",@"SHT_NOTE"
	.sectionflags	@"SHF_NOTE_NV_TKINFO"
	.tkinfo
        /*0018*/ 	.word	0x00000002
        /*0030*/ 	.string	""
        /*0030*/ 	.string	"ptxas"
        /*0030*/ 	.string	"Cuda compilation tools, release 13.0, V13.0.88"
        /*0030*/ 	.string	"Build cuda_13.0.r13.0/compiler.36424714_0"
        /*0030*/ 	.string	"-arch sm_100 -m 64 "



//--------------------- .note.nv.cuinfo           --------------------------
	.section	.note.nv.cuinfo,"",@"SHT_NOTE"
	.sectionflags	@"SHF_NOTE_NV_CUINFO"
        /*0018*/ 	.short	0x0002
        /*001a*/ 	.short	0x0064
        /*001c*/ 	.short	0x0082
	.zero		2


//--------------------- .nv.info                  --------------------------
	.section	.nv.info,"",@"SHT_CUDA_INFO"
	.align	4


	//----- nvinfo : EIATTR_REGCOUNT
	.align		4
        /*0000*/ 	.byte	0x04, 0x2f
        /*0002*/ 	.short	(.L_2 - .L_1)
	.align		4
.L_1:
        /*0004*/ 	.word	index@(_Z14hello_from_gpuv)
        /*0008*/ 	.word	0x00000018


	//----- nvinfo : EIATTR_FRAME_SIZE
	.align		4
.L_2:
        /*000c*/ 	.byte	0x04, 0x11
        /*000e*/ 	.short	(.L_4 - .L_3)
	.align		4
.L_3:
        /*0010*/ 	.word	index@(_Z14hello_from_gpuv)
        /*0014*/ 	.word	0x00000010


	//----- nvinfo : EIATTR_MIN_STACK_SIZE
	.align		4
.L_4:
        /*0018*/ 	.byte	0x04, 0x12
        /*001a*/ 	.short	(.L_6 - .L_5)
	.align		4
.L_5:
        /*001c*/ 	.word	index@(_Z14hello_from_gpuv)
        /*0020*/ 	.word	0x00000010
.L_6:


//--------------------- .nv.compat                --------------------------
	.section	.nv.compat,"",@"SHT_CUDA_COMPAT_INFO"
	.align	4
        /*0000*/ 	.byte	0x02, 0x09, 0x00, 0x00, 0x02, 0x02, 0x01, 0x00, 0x02, 0x05, 0x05, 0x00, 0x03, 0x07, 0x01, 0x01
        /*0010*/ 	.byte	0x02, 0x03, 0x00, 0x00, 0x02, 0x06, 0x01, 0x00, 0x04, 0x0b, 0x08, 0x00, 0x09, 0x00, 0x00, 0x00
        /*0020*/ 	.byte	0x00, 0x00, 0x00, 0x00


//--------------------- .nv.info._Z14hello_from_gpuv --------------------------
	.section	.nv.info._Z14hello_from_gpuv,"",@"SHT_CUDA_INFO"
	.sectionflags	@""
	.align	4


	//----- nvinfo : EIATTR_CUDA_API_VERSION
	.align		4
        /*0000*/ 	.byte	0x04, 0x37
        /*0002*/ 	.short	(.L_8 - .L_7)
.L_7:
        /*0004*/ 	.word	0x00000082


	//----- nvinfo : EIATTR_SPARSE_MMA_MASK
	.align		4
.L_8:
        /*0008*/ 	.byte	0x03, 0x50
        /*000a*/ 	.short	0x0000


	//----- nvinfo : EIATTR_MAXREG_COUNT
	.align		4
        /*000c*/ 	.byte	0x03, 0x1b
        /*000e*/ 	.short	0x00ff


	//----- nvinfo : EIATTR_EXTERNS
	.align		4
        /*0010*/ 	.byte	0x04, 0x0f
        /*0012*/ 	.short	(.L_10 - .L_9)


	//   ....[0]....
	.align		4
.L_9:
        /*0014*/ 	.word	index@(vprintf)


	//----- nvinfo : EIATTR_MERCURY_ISA_VERSION
	.align		4
.L_10:
        /*0018*/ 	.byte	0x03, 0x5f
        /*001a*/ 	.short	0x0101


	//----- nvinfo : EIATTR_VRC_CTA_INIT_COUNT
	.align		4
        /*001c*/ 	.byte	0x02, 0x4a
	.zero		1
	.zero		1


	//----- nvinfo : EIATTR_SYSCALL_OFFSETS
	.align		4
        /*0020*/ 	.byte	0x04, 0x46
        /*0022*/ 	.short	(.L_12 - .L_11)


	//   ....[0]....
.L_11:
        /*0024*/ 	.word	0x00000110


	//----- nvinfo : EIATTR_EXIT_INSTR_OFFSETS
	.align		4
.L_12:
        /*0028*/ 	.byte	0x04, 0x1c
        /*002a*/ 	.short	(.L_14 - .L_13)


	//   ....[0]....
.L_13:
        /*002c*/ 	.word	0x00000120


	//----- nvinfo : EIATTR_SW_WAR
	.align		4
.L_14:
        /*0030*/ 	.byte	0x04, 0x36
        /*0032*/ 	.short	(.L_16 - .L_15)
.L_15:
        /*0034*/ 	.word	0x00000008
.L_16:


//--------------------- .nv.callgraph             --------------------------
	.section	.nv.callgraph,"",@"SHT_CUDA_CALLGRAPH"
	.align	4
	.sectionentsize	8
	.align		4
        /*0000*/ 	.word	0x00000000
	.align		4
        /*0004*/ 	.word	0xffffffff
	.align		4
        /*0008*/ 	.word	index@(_Z14hello_from_gpuv)
	.align		4
        /*000c*/ 	.word	index@(vprintf)
	.align		4
        /*0010*/ 	.word	0x00000000
	.align		4
        /*0014*/ 	.word	0xfffffffe
	.align		4
        /*0018*/ 	.word	0x00000000
	.align		4
        /*001c*/ 	.word	0xfffffffd
	.align		4
        /*0020*/ 	.word	0x00000000
	.align		4
        /*0024*/ 	.word	0xfffffffc


//--------------------- .nv.constant4             --------------------------
	.section	.nv.constant4,"a",@progbits
	.align	8
	.align		8
.nv.constant4:
        /*0000*/ 	.dword	vprintf
	.align		8
        /*0008*/ 	.dword	$str


//--------------------- .text._Z14hello_from_gpuv --------------------------
	.section	.text._Z14hello_from_gpuv,"ax",@progbits
	.align	128
        .global         _Z14hello_from_gpuv
        .type           _Z14hello_from_gpuv,@function
        .size           _Z14hello_from_gpuv,(.L_x_2 - _Z14hello_from_gpuv)
        .other          _Z14hello_from_gpuv,@"STO_CUDA_ENTRY STV_DEFAULT"
_Z14hello_from_gpuv:
.text._Z14hello_from_gpuv:
[----:B------:R-:W0:Y:S01]  /*0000*/  LDC R1, c[0x0][0x37c] ;  /* 0x0000df00ff017b82 */ /* 0x000e220000000800 */
[----:B------:R-:W1:Y:S01]  /*0010*/  S2R R9, SR_CTAID.X ;  /* 0x0000000000097919 */ /* 0x000e620000002500 */
[----:B------:R-:W2:Y:S06]  /*0020*/  LDCU UR5, c[0x0][0x2fc] ;  /* 0x00005f80ff0577ac */ /* 0x000eac0008000800 */
[----:B------:R-:W1:Y:S01]  /*0030*/  LDC R10, c[0x0][0x360] ;  /* 0x0000d800ff0a7b82 */ /* 0x000e620000000800 */
[----:B0-----:R-:W-:Y:S01]  /*0040*/  VIADD R1, R1, 0xfffffff0 ;  /* 0xfffffff001017836 */ /* 0x001fe20000000000 */
[----:B------:R-:W1:Y:S01]  /*0050*/  S2R R11, SR_TID.X ;  /* 0x00000000000b7919 */ /* 0x000e620000002100 */
[----:B------:R-:W-:Y:S01]  /*0060*/  MOV R0, 0x0 ;  /* 0x0000000000007802 */ /* 0x000fe20000000f00 */
[----:B------:R-:W0:Y:S04]  /*0070*/  LDCU UR4, c[0x0][0x2f8] ;  /* 0x00005f00ff0477ac */ /* 0x000e280008000800 */
[----:B------:R3:W4:Y:S01]  /*0080*/  LDC.64 R2, c[0x4][R0] ;  /* 0x0100000000027b82 */ /* 0x0007220000000a00 */
[----:B------:R-:W5:Y:S01]  /*0090*/  LDCU.64 UR6, c[0x4][0x8] ;  /* 0x01000100ff0677ac */ /* 0x000f620008000a00 */
[----:B0-----:R-:W-:Y:S01]  /*00a0*/  IADD3 R6, P0, PT, R1, UR4, RZ ;  /* 0x0000000401067c10 */ /* 0x001fe2000ff1e0ff */
[----:B-----5:R-:W-:Y:S01]  /*00b0*/  IMAD.U32 R4, RZ, RZ, UR6 ;  /* 0x00000006ff047e24 */ /* 0x020fe2000f8e00ff */
[----:B------:R-:W-:-:S03]  /*00c0*/  MOV R5, UR7 ;  /* 0x0000000700057c02 */ /* 0x000fc60008000f00 */
[----:B--2---:R-:W-:Y:S02]  /*00d0*/  IMAD.X R7, RZ, RZ, UR5, P0 ;  /* 0x00000005ff077e24 */ /* 0x004fe400080e06ff */
[----:B-1----:R-:W-:-:S05]  /*00e0*/  IMAD R8, R9, R10, R11 ;  /* 0x0000000a09087224 */ /* 0x002fca00078e020b */
[----:B------:R3:W-:Y:S02]  /*00f0*/  STL.128 [R1], R8 ;  /* 0x0000000801007387 */ /* 0x0007e40000100c00 */
[----:B------:R-:W-:-:S07]  /*0100*/  LEPC R20, `(.L_x_0) ;  /* 0x000000001014794e */ /* 0x000fce0000000000 */
[----:B---34-:R-:W-:Y:S05]  /*0110*/  CALL.ABS.NOINC R2 ;  /* 0x0000000002007343 */ /* 0x018fea0003c00000 */
.L_x_0:
[----:B------:R-:W-:Y:S05]  /*0120*/  EXIT ;  /* 0x000000000000794d */ /* 0x000fea0003800000 */
.L_x_1:
[----:B------:R-:W-:-:S00]  /*0130*/  BRA `(.L_x_1) ;  /* 0xfffffffc00fc7947 */ /* 0x000fc0000383ffff */
[----:B------:R-:W-:-:S00]  /*0140*/  NOP ;  /* 0x0000000000007918 */ /* 0x000fc00000000000 */
        /* <DEDUP_REMOVED lines=11> */
.L_x_2:


//--------------------- .nv.global.init           --------------------------
	.section	.nv.global.init,"aw",@progbits
.nv.global.init:
	.type		$str,@object
	.size		$str,(.L_0 - $str)
$str:
        /*0000*/ 	.byte	0x48, 0x65, 0x6c, 0x6c, 0x6f, 0x20, 0x57, 0x6f, 0x72, 0x6c, 0x64, 0x20, 0x66, 0x72, 0x6f, 0x6d
        /*0010*/ 	.byte	0x20, 0x74, 0x68, 0x72, 0x65, 0x61, 0x64, 0x20, 0x25, 0x64, 0x20, 0x62, 0x6c, 0x6f, 0x63, 0x6b
        /*0020*/ 	.byte	0x49, 0x64, 0x78, 0x2e, 0x78, 0x20, 0x25, 0x64, 0x20, 0x62, 0x6c, 0x6f, 0x63, 0x6b, 0x44, 0x69
        /*0030*/ 	.byte	0x6d, 0x2e, 0x78, 0x20, 0x25, 0x64, 0x20, 0x74, 0x68, 0x72, 0x65, 0x61, 0x64, 0x49, 0x64, 0x78
        /*0040*/ 	.byte	0x2e, 0x78, 0x20, 0x25, 0x64, 0x0a, 0x00
.L_0:


//--------------------- .nv.shared.reserved.0     --------------------------
	.section	.nv.shared.reserved.0,"aw",@nobits
	.weak		__nv_reservedSMEM_offset_0_alias
	.size		__nv_reservedSMEM_offset_0_alias, 0, 64
	.other		__nv_reservedSMEM_offset_0_alias,@"STO_CUDA_RESERVED_SHARED STV_DEFAULT"
__nv_reservedSMEM_offset_0_alias:
	.zero		0
	.zero		64


//--------------------- .nv.constant0._Z14hello_from_gpuv --------------------------
	.section	.nv.constant0._Z14hello_from_gpuv,"a",@progbits
	.sectionflags	@""
	.align	4
.nv.constant0._Z14hello_from_gpuv:
	.zero		896


//--------------------- SYMBOLS --------------------------

	.type		.nv.reservedSmem.offset0,@object
	.size		.nv.reservedSmem.offset0,0x4
	.type		vprintf,@function
